//
// Generated by NVIDIA NVVM Compiler
//
// Compiler Build ID: CL-36424714
// Cuda compilation tools, release 13.0, V13.0.88
// Based on NVVM 20.0.0
//

.version 9.0
.target sm_100
.address_size 64

	// .globl	_Z7MaxPool6MatrixS_i

.visible .entry _Z7MaxPool6MatrixS_i(
	.param .align 8 .b8 _Z7MaxPool6MatrixS_i_param_0[16],
	.param .align 8 .b8 _Z7MaxPool6MatrixS_i_param_1[16],
	.param .u32 _Z7MaxPool6MatrixS_i_param_2
)
{
	.reg .pred 	%p<108>;
	.reg .b32 	%r<80>;
	.reg .b32 	%f<148>;
	.reg .b64 	%rd<15>;

	ld.param.v2.u32 	{%r1, %r2}, [_Z7MaxPool6MatrixS_i_param_0];
	ld.param.u64 	%rd2, [_Z7MaxPool6MatrixS_i_param_1+8];
	ld.param.u64 	%rd7, [_Z7MaxPool6MatrixS_i_param_0+8];
	ld.param.v2.u32 	{%r3, %r30}, [_Z7MaxPool6MatrixS_i_param_1];
	ld.param.u32 	%r29, [_Z7MaxPool6MatrixS_i_param_2];
	cvta.to.global.u64 	%rd1, %rd7;
	mov.u32 	%r31, %tid.y;
	mov.u32 	%r32, %ctaid.y;
	mov.u32 	%r33, %ntid.y;
	mad.lo.s32 	%r4, %r32, %r33, %r31;
	mov.u32 	%r34, %tid.x;
	mov.u32 	%r35, %ctaid.x;
	mov.u32 	%r36, %ntid.x;
	mad.lo.s32 	%r5, %r35, %r36, %r34;
	setp.ge.s32 	%p1, %r4, %r30;
	setp.ge.s32 	%p2, %r5, %r3;
	or.pred  	%p3, %p1, %p2;
	@%p3 bra 	$L__BB0_79;
	setp.lt.s32 	%p4, %r29, 1;
	mov.f32 	%f110, 0fFF7FFFFF;
	@%p4 bra 	$L__BB0_78;
	mul.lo.s32 	%r6, %r29, %r4;
	mul.lo.s32 	%r7, %r29, %r5;
	and.b32  	%r8, %r29, 15;
	add.s32 	%r9, %r8, -1;
	and.b32  	%r10, %r29, 7;
	add.s32 	%r11, %r10, -1;
	and.b32  	%r12, %r29, 2147483632;
	and.b32  	%r13, %r29, 3;
	mov.f32 	%f110, 0fFF7FFFFF;
	mov.b32 	%r75, 0;
$L__BB0_3:
	setp.lt.u32 	%p5, %r29, 16;
	add.s32 	%r15, %r75, %r6;
	mul.lo.s32 	%r16, %r15, %r1;
	mov.b32 	%r78, 0;
	@%p5 bra 	$L__BB0_38;
	mov.b32 	%r76, 0;
$L__BB0_5:
	.pragma "nounroll";
	setp.ge.s32 	%p6, %r15, %r2;
	add.s32 	%r18, %r76, %r7;
	setp.ge.s32 	%p7, %r18, %r1;
	add.s32 	%r40, %r18, %r16;
	mul.wide.s32 	%rd8, %r40, 4;
	add.s64 	%rd3, %rd1, %rd8;
	or.pred  	%p8, %p6, %p7;
	@%p8 bra 	$L__BB0_7;
	ld.global.f32 	%f75, [%rd3];
	max.f32 	%f110, %f110, %f75;
$L__BB0_7:
	add.s32 	%r41, %r18, 1;
	setp.ge.s32 	%p10, %r41, %r1;
	or.pred  	%p11, %p6, %p10;
	@%p11 bra 	$L__BB0_9;
	ld.global.f32 	%f76, [%rd3+4];
	max.f32 	%f110, %f110, %f76;
$L__BB0_9:
	add.s32 	%r42, %r18, 2;
	setp.ge.s32 	%p13, %r42, %r1;
	or.pred  	%p14, %p6, %p13;
	@%p14 bra 	$L__BB0_11;
	ld.global.f32 	%f77, [%rd3+8];
	max.f32 	%f110, %f110, %f77;
$L__BB0_11:
	add.s32 	%r43, %r18, 3;
	setp.ge.s32 	%p16, %r43, %r1;
	or.pred  	%p17, %p6, %p16;
	@%p17 bra 	$L__BB0_13;
	ld.global.f32 	%f78, [%rd3+12];
	max.f32 	%f110, %f110, %f78;
$L__BB0_13:
	add.s32 	%r44, %r18, 4;
	setp.ge.s32 	%p19, %r44, %r1;
	or.pred  	%p20, %p6, %p19;
	@%p20 bra 	$L__BB0_15;
	ld.global.f32 	%f79, [%rd3+16];
	max.f32 	%f110, %f110, %f79;
$L__BB0_15:
	add.s32 	%r45, %r18, 5;
	setp.ge.s32 	%p22, %r45, %r1;
	or.pred  	%p23, %p6, %p22;
	@%p23 bra 	$L__BB0_17;
	ld.global.f32 	%f80, [%rd3+20];
	max.f32 	%f110, %f110, %f80;
$L__BB0_17:
	add.s32 	%r46, %r18, 6;
	setp.ge.s32 	%p25, %r46, %r1;
	or.pred  	%p26, %p6, %p25;
	@%p26 bra 	$L__BB0_19;
	ld.global.f32 	%f81, [%rd3+24];
	max.f32 	%f110, %f110, %f81;
$L__BB0_19:
	add.s32 	%r47, %r18, 7;
	setp.ge.s32 	%p28, %r47, %r1;
	or.pred  	%p29, %p6, %p28;
	@%p29 bra 	$L__BB0_21;
	ld.global.f32 	%f82, [%rd3+28];
	max.f32 	%f110, %f110, %f82;
$L__BB0_21:
	add.s32 	%r48, %r18, 8;
	setp.ge.s32 	%p31, %r48, %r1;
	or.pred  	%p32, %p6, %p31;
	@%p32 bra 	$L__BB0_23;
	ld.global.f32 	%f83, [%rd3+32];
	max.f32 	%f110, %f110, %f83;
$L__BB0_23:
	add.s32 	%r49, %r18, 9;
	setp.ge.s32 	%p34, %r49, %r1;
	or.pred  	%p35, %p6, %p34;
	@%p35 bra 	$L__BB0_25;
	ld.global.f32 	%f84, [%rd3+36];
	max.f32 	%f110, %f110, %f84;
$L__BB0_25:
	add.s32 	%r50, %r18, 10;
	setp.ge.s32 	%p37, %r50, %r1;
	or.pred  	%p38, %p6, %p37;
	@%p38 bra 	$L__BB0_27;
	ld.global.f32 	%f85, [%rd3+40];
	max.f32 	%f110, %f110, %f85;
$L__BB0_27:
	add.s32 	%r51, %r18, 11;
	setp.ge.s32 	%p40, %r51, %r1;
	or.pred  	%p41, %p6, %p40;
	@%p41 bra 	$L__BB0_29;
	ld.global.f32 	%f86, [%rd3+44];
	max.f32 	%f110, %f110, %f86;
$L__BB0_29:
	add.s32 	%r52, %r18, 12;
	setp.ge.s32 	%p43, %r52, %r1;
	or.pred  	%p44, %p6, %p43;
	@%p44 bra 	$L__BB0_31;
	ld.global.f32 	%f87, [%rd3+48];
	max.f32 	%f110, %f110, %f87;
$L__BB0_31:
	add.s32 	%r53, %r18, 13;
	setp.ge.s32 	%p46, %r53, %r1;
	or.pred  	%p47, %p6, %p46;
	@%p47 bra 	$L__BB0_33;
	ld.global.f32 	%f88, [%rd3+52];
	max.f32 	%f110, %f110, %f88;
$L__BB0_33:
	add.s32 	%r54, %r18, 14;
	setp.ge.s32 	%p49, %r54, %r1;
	or.pred  	%p50, %p6, %p49;
	@%p50 bra 	$L__BB0_35;
	ld.global.f32 	%f89, [%rd3+56];
	max.f32 	%f110, %f110, %f89;
$L__BB0_35:
	add.s32 	%r55, %r18, 15;
	setp.ge.s32 	%p52, %r55, %r1;
	or.pred  	%p53, %p6, %p52;
	@%p53 bra 	$L__BB0_37;
	ld.global.f32 	%f90, [%rd3+60];
	max.f32 	%f110, %f110, %f90;
$L__BB0_37:
	add.s32 	%r76, %r76, 16;
	setp.ne.s32 	%p54, %r76, %r12;
	mov.u32 	%r78, %r12;
	@%p54 bra 	$L__BB0_5;
$L__BB0_38:
	setp.eq.s32 	%p55, %r8, 0;
	@%p55 bra 	$L__BB0_77;
	setp.lt.u32 	%p56, %r9, 7;
	@%p56 bra 	$L__BB0_57;
	setp.ge.s32 	%p57, %r15, %r2;
	add.s32 	%r21, %r78, %r7;
	setp.ge.s32 	%p58, %r21, %r1;
	add.s32 	%r57, %r21, %r16;
	mul.wide.s32 	%rd9, %r57, 4;
	add.s64 	%rd4, %rd1, %rd9;
	or.pred  	%p59, %p57, %p58;
	@%p59 bra 	$L__BB0_42;
	ld.global.f32 	%f92, [%rd4];
	max.f32 	%f110, %f110, %f92;
$L__BB0_42:
	add.s32 	%r58, %r21, 1;
	setp.ge.s32 	%p61, %r58, %r1;
	or.pred  	%p62, %p57, %p61;
	@%p62 bra 	$L__BB0_44;
	ld.global.f32 	%f93, [%rd4+4];
	max.f32 	%f110, %f110, %f93;
$L__BB0_44:
	add.s32 	%r59, %r21, 2;
	setp.ge.s32 	%p64, %r59, %r1;
	or.pred  	%p65, %p57, %p64;
	@%p65 bra 	$L__BB0_46;
	ld.global.f32 	%f94, [%rd4+8];
	max.f32 	%f110, %f110, %f94;
$L__BB0_46:
	add.s32 	%r60, %r21, 3;
	setp.ge.s32 	%p67, %r60, %r1;
	or.pred  	%p68, %p57, %p67;
	@%p68 bra 	$L__BB0_48;
	ld.global.f32 	%f95, [%rd4+12];
	max.f32 	%f110, %f110, %f95;
$L__BB0_48:
	add.s32 	%r61, %r21, 4;
	setp.ge.s32 	%p70, %r61, %r1;
	or.pred  	%p71, %p57, %p70;
	@%p71 bra 	$L__BB0_50;
	ld.global.f32 	%f96, [%rd4+16];
	max.f32 	%f110, %f110, %f96;
$L__BB0_50:
	add.s32 	%r62, %r21, 5;
	setp.ge.s32 	%p73, %r62, %r1;
	or.pred  	%p74, %p57, %p73;
	@%p74 bra 	$L__BB0_52;
	ld.global.f32 	%f97, [%rd4+20];
	max.f32 	%f110, %f110, %f97;
$L__BB0_52:
	add.s32 	%r63, %r21, 6;
	setp.ge.s32 	%p76, %r63, %r1;
	or.pred  	%p77, %p57, %p76;
	@%p77 bra 	$L__BB0_54;
	ld.global.f32 	%f98, [%rd4+24];
	max.f32 	%f110, %f110, %f98;
$L__BB0_54:
	add.s32 	%r64, %r21, 7;
	setp.ge.s32 	%p79, %r64, %r1;
	or.pred  	%p80, %p57, %p79;
	@%p80 bra 	$L__BB0_56;
	ld.global.f32 	%f99, [%rd4+28];
	max.f32 	%f110, %f110, %f99;
$L__BB0_56:
	add.s32 	%r78, %r78, 8;
$L__BB0_57:
	setp.eq.s32 	%p81, %r10, 0;
	@%p81 bra 	$L__BB0_77;
	setp.lt.u32 	%p82, %r11, 3;
	@%p82 bra 	$L__BB0_68;
	setp.ge.s32 	%p83, %r15, %r2;
	add.s32 	%r24, %r78, %r7;
	setp.ge.s32 	%p84, %r24, %r1;
	add.s32 	%r66, %r24, %r16;
	mul.wide.s32 	%rd10, %r66, 4;
	add.s64 	%rd5, %rd1, %rd10;
	or.pred  	%p85, %p83, %p84;
	@%p85 bra 	$L__BB0_61;
	ld.global.f32 	%f101, [%rd5];
	max.f32 	%f110, %f110, %f101;
$L__BB0_61:
	add.s32 	%r67, %r24, 1;
	setp.ge.s32 	%p87, %r67, %r1;
	or.pred  	%p88, %p83, %p87;
	@%p88 bra 	$L__BB0_63;
	ld.global.f32 	%f102, [%rd5+4];
	max.f32 	%f110, %f110, %f102;
$L__BB0_63:
	add.s32 	%r68, %r24, 2;
	setp.ge.s32 	%p90, %r68, %r1;
	or.pred  	%p91, %p83, %p90;
	@%p91 bra 	$L__BB0_65;
	ld.global.f32 	%f103, [%rd5+8];
	max.f32 	%f110, %f110, %f103;
$L__BB0_65:
	add.s32 	%r69, %r24, 3;
	setp.ge.s32 	%p93, %r69, %r1;
	or.pred  	%p94, %p83, %p93;
	@%p94 bra 	$L__BB0_67;
	ld.global.f32 	%f104, [%rd5+12];
	max.f32 	%f110, %f110, %f104;
$L__BB0_67:
	add.s32 	%r78, %r78, 4;
$L__BB0_68:
	setp.eq.s32 	%p95, %r13, 0;
	@%p95 bra 	$L__BB0_77;
	setp.ge.s32 	%p96, %r15, %r2;
	add.s32 	%r27, %r78, %r7;
	setp.ge.s32 	%p97, %r27, %r1;
	add.s32 	%r71, %r27, %r16;
	mul.wide.s32 	%rd11, %r71, 4;
	add.s64 	%rd6, %rd1, %rd11;
	or.pred  	%p98, %p96, %p97;
	@%p98 bra 	$L__BB0_71;
	ld.global.f32 	%f105, [%rd6];
	max.f32 	%f110, %f110, %f105;
$L__BB0_71:
	setp.eq.s32 	%p99, %r13, 1;
	@%p99 bra 	$L__BB0_77;
	setp.ge.s32 	%p100, %r15, %r2;
	add.s32 	%r72, %r27, 1;
	setp.ge.s32 	%p101, %r72, %r1;
	or.pred  	%p102, %p100, %p101;
	@%p102 bra 	$L__BB0_74;
	ld.global.f32 	%f106, [%rd6+4];
	max.f32 	%f110, %f110, %f106;
$L__BB0_74:
	setp.eq.s32 	%p103, %r13, 2;
	@%p103 bra 	$L__BB0_77;
	setp.ge.s32 	%p104, %r15, %r2;
	add.s32 	%r73, %r27, 2;
	setp.ge.s32 	%p105, %r73, %r1;
	or.pred  	%p106, %p104, %p105;
	@%p106 bra 	$L__BB0_77;
	ld.global.f32 	%f107, [%rd6+8];
	max.f32 	%f110, %f110, %f107;
$L__BB0_77:
	add.s32 	%r75, %r75, 1;
	setp.ne.s32 	%p107, %r75, %r29;
	@%p107 bra 	$L__BB0_3;
$L__BB0_78:
	mad.lo.s32 	%r74, %r3, %r4, %r5;
	cvta.to.global.u64 	%rd12, %rd2;
	mul.wide.s32 	%rd13, %r74, 4;
	add.s64 	%rd14, %rd12, %rd13;
	st.global.f32 	[%rd14], %f110;
$L__BB0_79:
	ret;

}


// ===== COMPILED SASS (sm_100) =====

	.target	sm_100

	.elftype	@"ET_EXEC"


//--------------------- .note.nv.tkinfo           --------------------------
	.section	.note.nv.tkinfo,"",@"SHT_NOTE"
	.sectionflags	@"SHF_NOTE_NV_TKINFO"
	.tkinfo
        /*0018*/ 	.word	0x00000002
        /*0030*/ 	.string	""
        /*0030*/ 	.string	"ptxas"
        /*0030*/ 	.string	"Cuda compilation tools, release 13.0, V13.0.88"
        /*0030*/ 	.string	"Build cuda_13.0.r13.0/compiler.36424714_0"
        /*0030*/ 	.string	"-arch sm_100 -m 64 "



//--------------------- .note.nv.cuinfo           --------------------------
	.section	.note.nv.cuinfo,"",@"SHT_NOTE"
	.sectionflags	@"SHF_NOTE_NV_CUINFO"
        /*0018*/ 	.short	0x0002
        /*001a*/ 	.short	0x0064
        /*001c*/ 	.short	0x0082
	.zero		2


//--------------------- .nv.info                  --------------------------
	.section	.nv.info,"",@"SHT_CUDA_INFO"
	.align	4


	//----- nvinfo : EIATTR_REGCOUNT
	.align		4
        /*0000*/ 	.byte	0x04, 0x2f
        /*0002*/ 	.short	(.L_1 - .L_0)
	.align		4
.L_0:
        /*0004*/ 	.word	index@(_Z7MaxPool6MatrixS_i)
        /*0008*/ 	.word	0x00000016


	//----- nvinfo : EIATTR_FRAME_SIZE
	.align		4
.L_1:
        /*000c*/ 	.byte	0x04, 0x11
        /*000e*/ 	.short	(.L_3 - .L_2)
	.align		4
.L_2:
        /*0010*/ 	.word	index@(_Z7MaxPool6MatrixS_i)
        /*0014*/ 	.word	0x00000000


	//----- nvinfo : EIATTR_MIN_STACK_SIZE
	.align		4
.L_3:
        /*0018*/ 	.byte	0x04, 0x12
        /*001a*/ 	.short	(.L_5 - .L_4)
	.align		4
.L_4:
        /*001c*/ 	.word	index@(_Z7MaxPool6MatrixS_i)
        /*0020*/ 	.word	0x00000000
.L_5:


//--------------------- .nv.compat                --------------------------
	.section	.nv.compat,"",@"SHT_CUDA_COMPAT_INFO"
	.align	4
        /*0000*/ 	.byte	0x02, 0x09, 0x00, 0x00, 0x02, 0x02, 0x01, 0x00, 0x02, 0x05, 0x05, 0x00, 0x03, 0x07, 0x01, 0x01
        /*0010*/ 	.byte	0x02, 0x03, 0x00, 0x00, 0x02, 0x06, 0x01, 0x00, 0x04, 0x0b, 0x08, 0x00, 0x09, 0x00, 0x00, 0x00
        /*0020*/ 	.byte	0x00, 0x00, 0x00, 0x00


//--------------------- .nv.info._Z7MaxPool6MatrixS_i --------------------------
	.section	.nv.info._Z7MaxPool6MatrixS_i,"",@"SHT_CUDA_INFO"
	.sectionflags	@""
	.align	4


	//----- nvinfo : EIATTR_CUDA_API_VERSION
	.align		4
        /*0000*/ 	.byte	0x04, 0x37
        /*0002*/ 	.short	(.L_7 - .L_6)
.L_6:
        /*0004*/ 	.word	0x00000082


	//----- nvinfo : EIATTR_KPARAM_INFO
	.align		4
.L_7:
        /*0008*/ 	.byte	0x04, 0x17
        /*000a*/ 	.short	(.L_9 - .L_8)
.L_8:
        /*000c*/ 	.word	0x00000000
        /*0010*/ 	.short	0x0002
        /*0012*/ 	.short	0x0020
        /*0014*/ 	.byte	0x00, 0xf0, 0x11, 0x00


	//----- nvinfo : EIATTR_KPARAM_INFO
	.align		4
.L_9:
        /*0018*/ 	.byte	0x04, 0x17
        /*001a*/ 	.short	(.L_11 - .L_10)
.L_10:
        /*001c*/ 	.word	0x00000000
        /*0020*/ 	.short	0x0001
        /*0022*/ 	.short	0x0010
        /*0024*/ 	.byte	0x00, 0xf0, 0x41, 0x00


	//----- nvinfo : EIATTR_KPARAM_INFO
	.align		4
.L_11:
        /*0028*/ 	.byte	0x04, 0x17
        /*002a*/ 	.short	(.L_13 - .L_12)
.L_12:
        /*002c*/ 	.word	0x00000000
        /*0030*/ 	.short	0x0000
        /*0032*/ 	.short	0x0000
        /*0034*/ 	.byte	0x00, 0xf0, 0x41, 0x00


	//----- nvinfo : EIATTR_SPARSE_MMA_MASK
	.align		4
.L_13:
        /*0038*/ 	.byte	0x03, 0x50
        /*003a*/ 	.short	0x0000


	//----- nvinfo : EIATTR_MAXREG_COUNT
	.align		4
        /*003c*/ 	.byte	0x03, 0x1b
        /*003e*/ 	.short	0x00ff


	//----- nvinfo : EIATTR_MERCURY_ISA_VERSION
	.align		4
        /*0040*/ 	.byte	0x03, 0x5f
        /*0042*/ 	.short	0x0101


	//----- nvinfo : EIATTR_VRC_CTA_INIT_COUNT
	.align		4
        /*0044*/ 	.byte	0x02, 0x4a
	.zero		1
	.zero		1


	//----- nvinfo : EIATTR_EXIT_INSTR_OFFSETS
	.align		4
        /*0048*/ 	.byte	0x04, 0x1c
        /*004a*/ 	.short	(.L_15 - .L_14)


	//   ....[0]....
.L_14:
        /*004c*/ 	.word	0x000000c0


	//   ....[1]....
        /*0050*/ 	.word	0x00000d30


	//----- nvinfo : EIATTR_CRS_STACK_SIZE
	.align		4
.L_15:
        /*0054*/ 	.byte	0x04, 0x1e
        /*0056*/ 	.short	(.L_17 - .L_16)
.L_16:
        /*0058*/ 	.word	0x00000000


	//----- nvinfo : EIATTR_CBANK_PARAM_SIZE
	.align		4
.L_17:
        /*005c*/ 	.byte	0x03, 0x19
        /*005e*/ 	.short	0x0024


	//----- nvinfo : EIATTR_PARAM_CBANK
	.align		4
        /*0060*/ 	.byte	0x04, 0x0a
        /*0062*/ 	.short	(.L_19 - .L_18)
	.align		4
.L_18:
        /*0064*/ 	.word	index@(.nv.constant0._Z7MaxPool6MatrixS_i)
        /*0068*/ 	.short	0x0380
        /*006a*/ 	.short	0x0024


	//----- nvinfo : EIATTR_SW_WAR
	.align		4
.L_19:
        /*006c*/ 	.byte	0x04, 0x36
        /*006e*/ 	.short	(.L_21 - .L_20)
.L_20:
        /*0070*/ 	.word	0x00000008
.L_21:


//--------------------- .nv.callgraph             --------------------------
	.section	.nv.callgraph,"",@"SHT_CUDA_CALLGRAPH"
	.align	4
	.sectionentsize	8
	.align		4
        /*0000*/ 	.word	0x00000000
	.align		4
        /*0004*/ 	.word	0xffffffff
	.align		4
        /*0008*/ 	.word	0x00000000
	.align		4
        /*000c*/ 	.word	0xfffffffe
	.align		4
        /*0010*/ 	.word	0x00000000
	.align		4
        /*0014*/ 	.word	0xfffffffd
	.align		4
        /*0018*/ 	.word	0x00000000
	.align		4
        /*001c*/ 	.word	0xfffffffc


//--------------------- .text._Z7MaxPool6MatrixS_i --------------------------
	.section	.text._Z7MaxPool6MatrixS_i,"ax",@progbits
	.align	128
        .global         _Z7MaxPool6MatrixS_i
        .type           _Z7MaxPool6MatrixS_i,@function
        .size           _Z7MaxPool6MatrixS_i,(.L_x_10 - _Z7MaxPool6MatrixS_i)
        .other          _Z7MaxPool6MatrixS_i,@"STO_CUDA_ENTRY STV_DEFAULT"
_Z7MaxPool6MatrixS_i:
.text._Z7MaxPool6MatrixS_i:
[----:B------:R-:W-:Y:S01]  /*0000*/  LDC R1, c[0x0][0x37c] ;  /* 0x0000df00ff017b82 */ /* 0x000fe20000000800 */
[----:B------:R-:W0:Y:S07]  /*0010*/  S2R R3, SR_TID.X ;  /* 0x0000000000037919 */ /* 0x000e2e0000002100 */
[----:B------:R-:W1:Y:S01]  /*0020*/  LDC R5, c[0x0][0x364] ;  /* 0x0000d900ff057b82 */ /* 0x000e620000000800 */
[----:B------:R-:W2:Y:S01]  /*0030*/  LDCU.64 UR6, c[0x0][0x390] ;  /* 0x00007200ff0677ac */ /* 0x000ea20008000a00 */
[----:B------:R-:W1:Y:S06]  /*0040*/  S2R R2, SR_TID.Y ;  /* 0x0000000000027919 */ /* 0x000e6c0000002200 */
[----:B------:R-:W0:Y:S08]  /*0050*/  S2UR UR5, SR_CTAID.X ;  /* 0x00000000000579c3 */ /* 0x000e300000002500 */
[----:B------:R-:W0:Y:S08]  /*0060*/  LDC R0, c[0x0][0x360] ;  /* 0x0000d800ff007b82 */ /* 0x000e300000000800 */
[----:B------:R-:W1:Y:S01]  /*0070*/  S2UR UR4, SR_CTAID.Y ;  /* 0x00000000000479c3 */ /* 0x000e620000002600 */
[----:B0-----:R-:W-:-:S05]  /*0080*/  IMAD R3, R0, UR5, R3 ;  /* 0x0000000500037c24 */ /* 0x001fca000f8e0203 */
[----:B--2---:R-:W-:Y:S01]  /*0090*/  ISETP.GE.AND P0, PT, R3, UR6, PT ;  /* 0x0000000603007c0c */ /* 0x004fe2000bf06270 */
[----:B-1----:R-:W-:-:S05]  /*00a0*/  IMAD R2, R5, UR4, R2 ;  /* 0x0000000405027c24 */ /* 0x002fca000f8e0202 */
[----:B------:R-:W-:-:S13]  /*00b0*/  ISETP.GE.OR P0, PT, R2, UR7, P0 ;  /* 0x0000000702007c0c */ /* 0x000fda0008706670 */
[----:B------:R-:W-:Y:S05]  /*00c0*/  @P0 EXIT ;  /* 0x000000000000094d */ /* 0x000fea0003800000 */
[----:B------:R-:W0:Y:S01]  /*00d0*/  LDC R5, c[0x0][0x3a0] ;  /* 0x0000e800ff057b82 */ /* 0x000e220000000800 */
[----:B------:R-:W1:Y:S01]  /*00e0*/  LDCU.64 UR6, c[0x0][0x358] ;  /* 0x00006b00ff0677ac */ /* 0x000e620008000a00 */
[----:B------:R-:W-:Y:S01]  /*00f0*/  IMAD.MOV.U32 R0, RZ, RZ, -0x800001 ;  /* 0xff7fffffff007424 */ /* 0x000fe200078e00ff */
[----:B0-----:R-:W-:-:S13]  /*0100*/  ISETP.GE.AND P0, PT, R5, 0x1, PT ;  /* 0x000000010500780c */ /* 0x001fda0003f06270 */
[----:B-1----:R-:W-:Y:S05]  /*0110*/  @!P0 BRA `(.L_x_0) ;  /* 0x0000000800f08947 */ /* 0x002fea0003800000 */
[C---:B------:R-:W-:Y:S01]  /*0120*/  LOP3.LUT R14, R5.reuse, 0x7, RZ, 0xc0, !PT ;  /* 0x00000007050e7812 */ /* 0x040fe200078ec0ff */
[----:B------:R-:W-:Y:S01]  /*0130*/  UMOV UR4, URZ ;  /* 0x000000ff00047c82 */ /* 0x000fe20008000000 */
[----:B------:R-:W-:-:S03]  /*0140*/  LOP3.LUT R13, R5, 0xf, RZ, 0xc0, !PT ;  /* 0x0000000f050d7812 */ /* 0x000fc600078ec0ff */
[----:B------:R-:W-:Y:S02]  /*0150*/  VIADD R4, R14, 0xffffffff ;  /* 0xffffffff0e047836 */ /* 0x000fe40000000000 */
[----:B------:R-:W-:-:S03]  /*0160*/  VIADD R0, R13, 0xffffffff ;  /* 0xffffffff0d007836 */ /* 0x000fc60000000000 */
[----:B------:R-:W-:Y:S02]  /*0170*/  ISETP.GE.U32.AND P2, PT, R4, 0x3, PT ;  /* 0x000000030400780c */ /* 0x000fe40003f46070 */
[----:B------:R-:W-:Y:S01]  /*0180*/  ISETP.GE.U32.AND P1, PT, R0, 0x7, PT ;  /* 0x000000070000780c */ /* 0x000fe20003f26070 */
[----:B------:R-:W-:Y:S01]  /*0190*/  IMAD.MOV.U32 R0, RZ, RZ, -0x800001 ;  /* 0xff7fffffff007424 */ /* 0x000fe200078e00ff */
[C---:B------:R-:W-:Y:S02]  /*01a0*/  LOP3.LUT R4, R5.reuse, 0x7ffffff0, RZ, 0xc0, !PT ;  /* 0x7ffffff005047812 */ /* 0x040fe400078ec0ff */
[----:B------:R-:W-:-:S09]  /*01b0*/  LOP3.LUT R5, R5, 0x3, RZ, 0xc0, !PT ;  /* 0x0000000305057812 */ /* 0x000fd200078ec0ff */
.L_x_8:
[----:B------:R-:W0:Y:S01]  /*01c0*/  LDCU UR5, c[0x0][0x3a0] ;  /* 0x00007400ff0577ac */ /* 0x000e220008000800 */
[----:B------:R-:W-:Y:S02]  /*01d0*/  IMAD.MOV.U32 R7, RZ, RZ, RZ ;  /* 0x000000ffff077224 */ /* 0x000fe400078e00ff */
[----:B0-----:R-:W-:-:S04]  /*01e0*/  IMAD.U32 R12, RZ, RZ, UR5 ;  /* 0x00000005ff0c7e24 */ /* 0x001fc8000f8e00ff */
[----:B------:R-:W-:Y:S01]  /*01f0*/  IMAD R6, R2, R12, UR4 ;  /* 0x0000000402067e24 */ /* 0x000fe2000f8e020c */
[----:B------:R-:W-:Y:S01]  /*0200*/  ISETP.GE.U32.AND P0, PT, R12, 0x10, PT ;  /* 0x000000100c00780c */ /* 0x000fe20003f06070 */
[----:B------:R-:W-:-:S06]  /*0210*/  UIADD3 UR4, UPT, UPT, UR4, 0x1, URZ ;  /* 0x0000000104047890 */ /* 0x000fcc000fffe0ff */
[----:B------:R-:W-:-:S06]  /*0220*/  ISETP.NE.AND P3, PT, R12, UR4, PT ;  /* 0x000000040c007c0c */ /* 0x000fcc000bf65270 */
[----:B------:R-:W-:Y:S07]  /*0230*/  @!P0 BRA `(.L_x_1) ;  /* 0x0000000400308947 */ /* 0x000fee0003800000 */
[----:B------:R-:W0:Y:S01]  /*0240*/  LDC R12, c[0x0][0x3a0] ;  /* 0x0000e800ff0c7b82 */ /* 0x000e220000000800 */
[----:B------:R-:W1:Y:S01]  /*0250*/  LDCU UR5, c[0x0][0x384] ;  /* 0x00007080ff0577ac */ /* 0x000e620008000800 */
[----:B------:R-:W2:Y:S06]  /*0260*/  LDCU UR8, c[0x0][0x380] ;  /* 0x00007000ff0877ac */ /* 0x000eac0008000800 */
[----:B------:R-:W3:Y:S01]  /*0270*/  LDC.64 R8, c[0x0][0x388] ;  /* 0x0000e200ff087b82 */ /* 0x000ee20000000a00 */
[----:B-1----:R-:W-:Y:S01]  /*0280*/  ISETP.GE.AND P0, PT, R6, UR5, PT ;  /* 0x0000000506007c0c */ /* 0x002fe2000bf06270 */
[----:B--2---:R-:W-:-:S12]  /*0290*/  UMOV UR5, URZ ;  /* 0x000000ff00057c82 */ /* 0x004fd80008000000 */
.L_x_2:
[----:B0-----:R-:W-:-:S04]  /*02a0*/  IMAD R7, R3, R12, UR5 ;  /* 0x0000000503077e24 */ /* 0x001fc8000f8e020c */
[----:B------:R-:W-:Y:S01]  /*02b0*/  IMAD R11, R6, UR8, R7 ;  /* 0x00000008060b7c24 */ /* 0x000fe2000f8e0207 */
[----:B------:R-:W-:-:S03]  /*02c0*/  ISETP.GE.OR P6, PT, R7, UR8, P0 ;  /* 0x0000000807007c0c */ /* 0x000fc600087c6670 */
[----:B---3--:R-:W-:-:S10]  /*02d0*/  IMAD.WIDE R10, R11, 0x4, R8 ;  /* 0x000000040b0a7825 */ /* 0x008fd400078e0208 */
[----:B------:R-:W2:Y:S01]  /*02e0*/  @!P6 LDG.E R15, desc[UR6][R10.64] ;  /* 0x000000060a0fe981 */ /* 0x000ea2000c1e1900 */
[----:B------:R-:W-:-:S05]  /*02f0*/  VIADD R16, R7, 0x1 ;  /* 0x0000000107107836 */ /* 0x000fca0000000000 */
[----:B------:R-:W-:Y:S01]  /*0300*/  ISETP.GE.OR P4, PT, R16, UR8, P0 ;  /* 0x0000000810007c0c */ /* 0x000fe20008786670 */
[----:B------:R-:W-:-:S05]  /*0310*/  VIADD R16, R7, 0x2 ;  /* 0x0000000207107836 */ /* 0x000fca0000000000 */
[----:B------:R-:W-:Y:S01]  /*0320*/  ISETP.GE.OR P5, PT, R16, UR8, P0 ;  /* 0x0000000810007c0c */ /* 0x000fe200087a6670 */
[----:B------:R-:W-:-:S12]  /*0330*/  VIADD R16, R7, 0x3 ;  /* 0x0000000307107836 */ /* 0x000fd80000000000 */
[----:B------:R-:W3:Y:S01]  /*0340*/  @!P5 LDG.E R17, desc[UR6][R10.64+0x8] ;  /* 0x000008060a11d981 */ /* 0x000ee2000c1e1900 */
[----:B--2---:R-:W-:Y:S02]  /*0350*/  @!P6 FMNMX R0, R0, R15, !PT ;  /* 0x0000000f0000e209 */ /* 0x004fe40007800000 */
[----:B------:R-:W-:Y:S01]  /*0360*/  ISETP.GE.OR P6, PT, R16, UR8, P0 ;  /* 0x0000000810007c0c */ /* 0x000fe200087c6670 */
[----:B------:R-:W2:-:S12]  /*0370*/  @!P4 LDG.E R15, desc[UR6][R10.64+0x4] ;  /* 0x000004060a0fc981 */ /* 0x000e98000c1e1900 */
[----:B------:R-:W4:Y:S01]  /*0380*/  @!P6 LDG.E R19, desc[UR6][R10.64+0xc] ;  /* 0x00000c060a13e981 */ /* 0x000f22000c1e1900 */
[C---:B------:R-:W-:Y:S01]  /*0390*/  VIADD R16, R7.reuse, 0x4 ;  /* 0x0000000407107836 */ /* 0x040fe20000000000 */
[----:B--2---:R-:W-:Y:S01]  /*03a0*/  @!P4 FMNMX R0, R0, R15, !PT ;  /* 0x0000000f0000c209 */ /* 0x004fe20007800000 */
[----:B------:R-:W-:-:S03]  /*03b0*/  VIADD R15, R7, 0x5 ;  /* 0x00000005070f7836 */ /* 0x000fc60000000000 */
[----:B------:R-:W-:Y:S02]  /*03c0*/  ISETP.GE.OR P4, PT, R16, UR8, P0 ;  /* 0x0000000810007c0c */ /* 0x000fe40008786670 */
[----:B---3--:R-:W-:Y:S02]  /*03d0*/  @!P5 FMNMX R0, R0, R17, !PT ;  /* 0x000000110000d209 */ /* 0x008fe40007800000 */
[----:B------:R-:W-:Y:S01]  /*03e0*/  ISETP.GE.OR P5, PT, R15, UR8, P0 ;  /* 0x000000080f007c0c */ /* 0x000fe200087a6670 */
[----:B------:R-:W-:Y:S01]  /*03f0*/  VIADD R15, R7, 0x6 ;  /* 0x00000006070f7836 */ /* 0x000fe20000000000 */
[----:B----4-:R-:W-:-:S04]  /*0400*/  @!P6 FMNMX R0, R0, R19, !PT ;  /* 0x000000130000e209 */ /* 0x010fc80007800000 */
[----:B------:R-:W-:-:S03]  /*0410*/  ISETP.GE.OR P6, PT, R15, UR8, P0 ;  /* 0x000000080f007c0c */ /* 0x000fc600087c6670 */
[----:B------:R-:W2:Y:S04]  /*0420*/  @!P4 LDG.E R15, desc[UR6][R10.64+0x10] ;  /* 0x000010060a0fc981 */ /* 0x000ea8000c1e1900 */
[----:B------:R-:W3:Y:S06]  /*0430*/  @!P5 LDG.E R17, desc[UR6][R10.64+0x14] ;  /* 0x000014060a11d981 */ /* 0x000eec000c1e1900 */
        /* <DEDUP_REMOVED lines=25> */
[----:B------:R-:W-:Y:S01]  /*05d0*/  VIADD R16, R7, 0xd ;  /* 0x0000000d07107836 */ /* 0x000fe20000000000 */
[----:B--2---:R-:W-:-:S04]  /*05e0*/  @!P4 FMNMX R0, R0, R15, !PT ;  /* 0x0000000f0000c209 */ /* 0x004fc80007800000 */
[----:B------:R-:W-:Y:S01]  /*05f0*/  ISETP.GE.OR P4, PT, R16, UR8, P0 ;  /* 0x0000000810007c0c */ /* 0x000fe20008786670 */
[C---:B------:R-:W-:Y:S01]  /*0600*/  VIADD R15, R7.reuse, 0xe ;  /* 0x0000000e070f7836 */ /* 0x040fe20000000000 */
[----:B---3--:R-:W-:Y:S01]  /*0610*/  @!P5 FMNMX R0, R0, R17, !PT ;  /* 0x000000110000d209 */ /* 0x008fe20007800000 */
[----:B------:R-:W-:-:S03]  /*0620*/  VIADD R7, R7, 0xf ;  /* 0x0000000f07077836 */ /* 0x000fc60000000000 */
[----:B------:R-:W-:Y:S02]  /*0630*/  ISETP.GE.OR P5, PT, R15, UR8, P0 ;  /* 0x000000080f007c0c */ /* 0x000fe400087a6670 */
[----:B----4-:R-:W-:Y:S02]  /*0640*/  @!P6 FMNMX R0, R0, R19, !PT ;  /* 0x000000130000e209 */ /* 0x010fe40007800000 */
[----:B------:R-:W-:-:S03]  /*0650*/  ISETP.GE.OR P6, PT, R7, UR8, P0 ;  /* 0x0000000807007c0c */ /* 0x000fc600087c6670 */
[----:B------:R-:W2:Y:S06]  /*0660*/  @!P4 LDG.E R7, desc[UR6][R10.64+0x34] ;  /* 0x000034060a07c981 */ /* 0x000eac000c1e1900 */
[----:B------:R-:W3:Y:S04]  /*0670*/  @!P5 LDG.E R15, desc[UR6][R10.64+0x38] ;  /* 0x000038060a0fd981 */ /* 0x000ee8000c1e1900 */
[----:B------:R-:W4:Y:S01]  /*0680*/  @!P6 LDG.E R17, desc[UR6][R10.64+0x3c] ;  /* 0x00003c060a11e981 */ /* 0x000f22000c1e1900 */
[----:B------:R-:W-:Y:S01]  /*0690*/  UIADD3 UR5, UPT, UPT, UR5, 0x10, URZ ;  /* 0x0000001005057890 */ /* 0x000fe2000fffe0ff */
[----:B--2---:R-:W-:-:S05]  /*06a0*/  @!P4 FMNMX R0, R0, R7, !PT ;  /* 0x000000070000c209 */ /* 0x004fca0007800000 */
[----:B------:R-:W-:Y:S02]  /*06b0*/  ISETP.NE.AND P4, PT, R4, UR5, PT ;  /* 0x0000000504007c0c */ /* 0x000fe4000bf85270 */
[----:B---3--:R-:W-:-:S04]  /*06c0*/  @!P5 FMNMX R0, R0, R15, !PT ;  /* 0x0000000f0000d209 */ /* 0x008fc80007800000 */
[----:B----4-:R-:W-:-:S07]  /*06d0*/  @!P6 FMNMX R0, R0, R17, !PT ;  /* 0x000000110000e209 */ /* 0x010fce0007800000 */
[----:B------:R-:W-:Y:S05]  /*06e0*/  @P4 BRA `(.L_x_2) ;  /* 0xfffffff800ec4947 */ /* 0x000fea000383ffff */
[----:B------:R-:W-:-:S07]  /*06f0*/  IMAD.MOV.U32 R7, RZ, RZ, R4 ;  /* 0x000000ffff077224 */ /* 0x000fce00078e0004 */
.L_x_1:
[----:B------:R-:W-:-:S13]  /*0700*/  ISETP.NE.AND P0, PT, R13, RZ, PT ;  /* 0x000000ff0d00720c */ /* 0x000fda0003f05270 */
[----:B------:R-:W-:Y:S05]  /*0710*/  @!P0 BRA `(.L_x_3) ;  /* 0x00000004006c8947 */ /* 0x000fea0003800000 */
[----:B------:R-:W-:Y:S01]  /*0720*/  ISETP.NE.AND P4, PT, R14, RZ, PT ;  /* 0x000000ff0e00720c */ /* 0x000fe20003f85270 */
[----:B------:R-:W-:-:S12]  /*0730*/  @!P1 BRA `(.L_x_4) ;  /* 0x0000000000989947 */ /* 0x000fd80003800000 */
[----:B------:R-:W0:Y:S01]  /*0740*/  LDCU.64 UR8, c[0x0][0x380] ;  /* 0x00007000ff0877ac */ /* 0x000e220008000a00 */
[----:B------:R-:W1:Y:S01]  /*0750*/  LDC.64 R8, c[0x0][0x388] ;  /* 0x0000e200ff087b82 */ /* 0x000e620000000a00 */
[----:B------:R-:W-:Y:S01]  /*0760*/  IMAD R17, R3, R12, R7 ;  /* 0x0000000c03117224 */ /* 0x000fe200078e0207 */
[----:B0-----:R-:W-:-:S03]  /*0770*/  ISETP.GE.AND P0, PT, R6, UR9, PT ;  /* 0x0000000906007c0c */ /* 0x001fc6000bf06270 */
[----:B------:R-:W-:Y:S01]  /*0780*/  IMAD R11, R6, UR8, R17 ;  /* 0x00000008060b7c24 */ /* 0x000fe2000f8e0211 */
[----:B------:R-:W-:-:S03]  /*0790*/  ISETP.GE.OR P5, PT, R17, UR8, P0 ;  /* 0x0000000811007c0c */ /* 0x000fc600087a6670 */
[----:B-1----:R-:W-:-:S10]  /*07a0*/  IMAD.WIDE R8, R11, 0x4, R8 ;  /* 0x000000040b087825 */ /* 0x002fd400078e0208 */
[----:B------:R-:W2:Y:S01]  /*07b0*/  @!P5 LDG.E R11, desc[UR6][R8.64] ;  /* 0x00000006080bd981 */ /* 0x000ea2000c1e1900 */
[----:B------:R-:W-:-:S05]  /*07c0*/  VIADD R10, R17, 0x1 ;  /* 0x00000001110a7836 */ /* 0x000fca0000000000 */
[----:B------:R-:W-:Y:S01]  /*07d0*/  ISETP.GE.OR P6, PT, R10, UR8, P0 ;  /* 0x000000080a007c0c */ /* 0x000fe200087c6670 */
[----:B------:R-:W-:Y:S01]  /*07e0*/  VIADD R10, R17, 0x2 ;  /* 0x00000002110a7836 */ /* 0x000fe20000000000 */
[----:B--2---:R-:W-:-:S04]  /*07f0*/  @!P5 FMNMX R0, R0, R11, !PT ;  /* 0x0000000b0000d209 */ /* 0x004fc80007800000 */
[----:B------:R-:W-:-:S07]  /*0800*/  ISETP.GE.OR P5, PT, R10, UR8, P0 ;  /* 0x000000080a007c0c */ /* 0x000fce00087a6670 */
[----:B------:R-:W2:Y:S06]  /*0810*/  @!P6 LDG.E R11, desc[UR6][R8.64+0x4] ;  /* 0x00000406080be981 */ /* 0x000eac000c1e1900 */
[----:B------:R-:W3:Y:S01]  /*0820*/  @!P5 LDG.E R15, desc[UR6][R8.64+0x8] ;  /* 0x00000806080fd981 */ /* 0x000ee2000c1e1900 */
[----:B------:R-:W-:Y:S01]  /*0830*/  VIADD R10, R17, 0x3 ;  /* 0x00000003110a7836 */ /* 0x000fe20000000000 */
[----:B--2---:R-:W-:-:S04]  /*0840*/  @!P6 FMNMX R0, R0, R11, !PT ;  /* 0x0000000b0000e209 */ /* 0x004fc80007800000 */
[----:B------:R-:W-:Y:S01]  /*0850*/  ISETP.GE.OR P6, PT, R10, UR8, P0 ;  /* 0x000000080a007c0c */ /* 0x000fe200087c6670 */
[----:B------:R-:W-:Y:S01]  /*0860*/  VIADD R10, R17, 0x4 ;  /* 0x00000004110a7836 */ /* 0x000fe20000000000 */
[----:B---3--:R-:W-:-:S04]  /*0870*/  @!P5 FMNMX R0, R0, R15, !PT ;  /* 0x0000000f0000d209 */ /* 0x008fc80007800000 */
[----:B------:R-:W-:-:S07]  /*0880*/  ISETP.GE.OR P5, PT, R10, UR8, P0 ;  /* 0x000000080a007c0c */ /* 0x000fce00087a6670 */
[----:B------:R-:W2:Y:S06]  /*0890*/  @!P6 LDG.E R11, desc[UR6][R8.64+0xc] ;  /* 0x00000c06080be981 */ /* 0x000eac000c1e1900 */
[----:B------:R-:W3:Y:S01]  /*08a0*/  @!P5 LDG.E R15, desc[UR6][R8.64+0x10] ;  /* 0x00001006080fd981 */ /* 0x000ee2000c1e1900 */
[C---:B------:R-:W-:Y:S01]  /*08b0*/  VIADD R10, R17.reuse, 0x5 ;  /* 0x00000005110a7836 */ /* 0x040fe20000000000 */
[----:B--2---:R-:W-:Y:S01]  /*08c0*/  @!P6 FMNMX R0, R0, R11, !PT ;  /* 0x0000000b0000e209 */ /* 0x004fe20007800000 */
[----:B------:R-:W-:-:S03]  /*08d0*/  VIADD R11, R17, 0x6 ;  /* 0x00000006110b7836 */ /* 0x000fc60000000000 */
[----:B------:R-:W-:Y:S01]  /*08e0*/  ISETP.GE.OR P6, PT, R10, UR8, P0 ;  /* 0x000000080a007c0c */ /* 0x000fe200087c6670 */
[----:B------:R-:W-:Y:S01]  /*08f0*/  VIADD R10, R17, 0x7 ;  /* 0x00000007110a7836 */ /* 0x000fe20000000000 */
[----:B---3--:R-:W-:Y:S02]  /*0900*/  @!P5 FMNMX R0, R0, R15, !PT ;  /* 0x0000000f0000d209 */ /* 0x008fe40007800000 */
[----:B------:R-:W-:Y:S02]  /*0910*/  ISETP.GE.OR P5, PT, R11, UR8, P0 ;  /* 0x000000080b007c0c */ /* 0x000fe400087a6670 */
[----:B------:R-:W-:-:S07]  /*0920*/  ISETP.GE.OR P0, PT, R10, UR8, P0 ;  /* 0x000000080a007c0c */ /* 0x000fce0008706670 */
[----:B------:R-:W2:Y:S04]  /*0930*/  @!P6 LDG.E R11, desc[UR6][R8.64+0x14] ;  /* 0x00001406080be981 */ /* 0x000ea8000c1e1900 */
[----:B------:R-:W3:Y:S04]  /*0940*/  @!P5 LDG.E R15, desc[UR6][R8.64+0x18] ;  /* 0x00001806080fd981 */ /* 0x000ee8000c1e1900 */
[----:B------:R-:W4:Y:S01]  /*0950*/  @!P0 LDG.E R17, desc[UR6][R8.64+0x1c] ;  /* 0x00001c0608118981 */ /* 0x000f22000c1e1900 */
[----:B------:R-:W-:Y:S01]  /*0960*/  VIADD R7, R7, 0x8 ;  /* 0x0000000807077836 */ /* 0x000fe20000000000 */
[----:B--2---:R-:W-:-:S04]  /*0970*/  @!P6 FMNMX R0, R0, R11, !PT ;  /* 0x0000000b0000e209 */ /* 0x004fc80007800000 */
[----:B---3--:R-:W-:-:S04]  /*0980*/  @!P5 FMNMX R0, R0, R15, !PT ;  /* 0x0000000f0000d209 */ /* 0x008fc80007800000 */
[----:B----4-:R-:W-:-:S07]  /*0990*/  @!P0 FMNMX R0, R0, R17, !PT ;  /* 0x0000001100008209 */ /* 0x010fce0007800000 */
.L_x_4:
[----:B------:R-:W-:Y:S05]  /*09a0*/  @!P4 BRA `(.L_x_3) ;  /* 0x0000000000c8c947 */ /* 0x000fea0003800000 */
[----:B------:R-:W-:Y:S05]  /*09b0*/  @!P2 BRA `(.L_x_5) ;  /* 0x000000000058a947 */ /* 0x000fea0003800000 */
[----:B------:R-:W0:Y:S01]  /*09c0*/  LDCU.64 UR8, c[0x0][0x380] ;  /* 0x00007000ff0877ac */ /* 0x000e220008000a00 */
[----:B------:R-:W1:Y:S01]  /*09d0*/  LDC.64 R8, c[0x0][0x388] ;  /* 0x0000e200ff087b82 */ /* 0x000e620000000a00 */
[----:B------:R-:W-:-:S04]  /*09e0*/  IMAD R15, R3, R12, R7 ;  /* 0x0000000c030f7224 */ /* 0x000fc800078e0207 */
[C---:B------:R-:W-:Y:S02]  /*09f0*/  VIADD R10, R15.reuse, 0x1 ;  /* 0x000000010f0a7836 */ /* 0x040fe40000000000 */
[----:B------:R-:W-:Y:S01]  /*0a00*/  VIADD R16, R15, 0x2 ;  /* 0x000000020f107836 */ /* 0x000fe20000000000 */
[C---:B0-----:R-:W-:Y:S01]  /*0a10*/  ISETP.GE.AND P0, PT, R6.reuse, UR9, PT ;  /* 0x0000000906007c0c */ /* 0x041fe2000bf06270 */
[----:B------:R-:W-:-:S03]  /*0a20*/  IMAD R11, R6, UR8, R15 ;  /* 0x00000008060b7c24 */ /* 0x000fc6000f8e020f */
[C---:B------:R-:W-:Y:S02]  /*0a30*/  ISETP.GE.OR P4, PT, R15.reuse, UR8, P0 ;  /* 0x000000080f007c0c */ /* 0x040fe40008786670 */
[----:B------:R-:W-:Y:S01]  /*0a40*/  ISETP.GE.OR P5, PT, R10, UR8, P0 ;  /* 0x000000080a007c0c */ /* 0x000fe200087a6670 */
[----:B------:R-:W-:Y:S01]  /*0a50*/  VIADD R10, R15, 0x3 ;  /* 0x000000030f0a7836 */ /* 0x000fe20000000000 */
[----:B------:R-:W-:Y:S01]  /*0a60*/  ISETP.GE.OR P6, PT, R16, UR8, P0 ;  /* 0x0000000810007c0c */ /* 0x000fe200087c6670 */
[----:B-1----:R-:W-:-:S03]  /*0a70*/  IMAD.WIDE R8, R11, 0x4, R8 ;  /* 0x000000040b087825 */ /* 0x002fc600078e0208 */
[----:B------:R-:W-:-:S05]  /*0a80*/  ISETP.GE.OR P0, PT, R10, UR8, P0 ;  /* 0x000000080a007c0c */ /* 0x000fca0008706670 */
[----:B------:R-:W2:Y:S04]  /*0a90*/  @!P4 LDG.E R11, desc[UR6][R8.64] ;  /* 0x00000006080bc981 */ /* 0x000ea8000c1e1900 */
[----:B------:R-:W3:Y:S04]  /*0aa0*/  @!P5 LDG.E R15, desc[UR6][R8.64+0x4] ;  /* 0x00000406080fd981 */ /* 0x000ee8000c1e1900 */
[----:B------:R-:W4:Y:S04]  /*0ab0*/  @!P6 LDG.E R17, desc[UR6][R8.64+0x8] ;  /* 0x000008060811e981 */ /* 0x000f28000c1e1900 */
[----:B------:R-:W5:Y:S01]  /*0ac0*/  @!P0 LDG.E R19, desc[UR6][R8.64+0xc] ;  /* 0x00000c0608138981 */ /* 0x000f62000c1e1900 */
[----:B------:R-:W-:Y:S01]  /*0ad0*/  VIADD R7, R7, 0x4 ;  /* 0x0000000407077836 */ /* 0x000fe20000000000 */
[----:B--2---:R-:W-:-:S04]  /*0ae0*/  @!P4 FMNMX R0, R0, R11, !PT ;  /* 0x0000000b0000c209 */ /* 0x004fc80007800000 */
[----:B---3--:R-:W-:-:S04]  /*0af0*/  @!P5 FMNMX R0, R0, R15, !PT ;  /* 0x0000000f0000d209 */ /* 0x008fc80007800000 */
[----:B----4-:R-:W-:-:S04]  /*0b00*/  @!P6 FMNMX R0, R0, R17, !PT ;  /* 0x000000110000e209 */ /* 0x010fc80007800000 */
[----:B-----5:R-:W-:-:S07]  /*0b10*/  @!P0 FMNMX R0, R0, R19, !PT ;  /* 0x0000001300008209 */ /* 0x020fce0007800000 */
.L_x_5:
[----:B------:R-:W-:-:S13]  /*0b20*/  ISETP.NE.AND P0, PT, R5, RZ, PT ;  /* 0x000000ff0500720c */ /* 0x000fda0003f05270 */
[----:B------:R-:W-:Y:S05]  /*0b30*/  @!P0 BRA `(.L_x_3) ;  /* 0x0000000000648947 */ /* 0x000fea0003800000 */
[----:B------:R-:W0:Y:S01]  /*0b40*/  LDCU.64 UR8, c[0x0][0x380] ;  /* 0x00007000ff0877ac */ /* 0x000e220008000a00 */
[----:B------:R-:W1:Y:S01]  /*0b50*/  LDC.64 R8, c[0x0][0x388] ;  /* 0x0000e200ff087b82 */ /* 0x000e620000000a00 */
[----:B------:R-:W-:Y:S01]  /*0b60*/  IMAD R11, R3, R12, R7 ;  /* 0x0000000c030b7224 */ /* 0x000fe200078e0207 */
[----:B------:R-:W-:Y:S01]  /*0b70*/  BSSY.RECONVERGENT B0, `(.L_x_6) ;  /* 0x0000009000007945 */ /* 0x000fe20003800200 */
[----:B------:R-:W-:-:S03]  /*0b80*/  ISETP.NE.AND P4, PT, R5, 0x1, PT ;  /* 0x000000010500780c */ /* 0x000fc60003f85270 */
[----:B0-----:R-:W-:Y:S01]  /*0b90*/  ISETP.GE.AND P0, PT, R11, UR8, PT ;  /* 0x000000080b007c0c */ /* 0x001fe2000bf06270 */
[----:B------:R-:W-:-:S03]  /*0ba0*/  IMAD R7, R6, UR8, R11 ;  /* 0x0000000806077c24 */ /* 0x000fc6000f8e020b */
[----:B------:R-:W-:Y:S01]  /*0bb0*/  ISETP.GE.OR P0, PT, R6, UR9, P0 ;  /* 0x0000000906007c0c */ /* 0x000fe20008706670 */
[----:B-1----:R-:W-:-:S12]  /*0bc0*/  IMAD.WIDE R8, R7, 0x4, R8 ;  /* 0x0000000407087825 */ /* 0x002fd800078e0208 */
[----:B------:R-:W-:Y:S05]  /*0bd0*/  @P0 BRA `(.L_x_7) ;  /* 0x0000000000080947 */ /* 0x000fea0003800000 */
[----:B------:R-:W2:Y:S02]  /*0be0*/  LDG.E R7, desc[UR6][R8.64] ;  /* 0x0000000608077981 */ /* 0x000ea4000c1e1900 */
[----:B--2---:R-:W-:-:S07]  /*0bf0*/  FMNMX R0, R0, R7, !PT ;  /* 0x0000000700007209 */ /* 0x004fce0007800000 */
.L_x_7:
[----:B------:R-:W-:Y:S05]  /*0c00*/  BSYNC.RECONVERGENT B0 ;  /* 0x0000000000007941 */ /* 0x000fea0003800200 */
.L_x_6:
[----:B------:R-:W-:Y:S05]  /*0c10*/  @!P4 BRA `(.L_x_3) ;  /* 0x00000000002cc947 */ /* 0x000fea0003800000 */
[C---:B------:R-:W-:Y:S02]  /*0c20*/  VIADD R10, R11.reuse, 0x1 ;  /* 0x000000010b0a7836 */ /* 0x040fe40000000000 */
[----:B------:R-:W-:-:S03]  /*0c30*/  VIADD R7, R11, 0x2 ;  /* 0x000000020b077836 */ /* 0x000fc60000000000 */
[----:B------:R-:W-:Y:S02]  /*0c40*/  ISETP.GE.AND P0, PT, R10, UR8, PT ;  /* 0x000000080a007c0c */ /* 0x000fe4000bf06270 */
[----:B------:R-:W-:Y:S02]  /*0c50*/  ISETP.GE.AND P4, PT, R7, UR8, PT ;  /* 0x0000000807007c0c */ /* 0x000fe4000bf86270 */
[C---:B------:R-:W-:Y:S02]  /*0c60*/  ISETP.GE.OR P0, PT, R6.reuse, UR9, P0 ;  /* 0x0000000906007c0c */ /* 0x040fe40008706670 */
[----:B------:R-:W-:-:S04]  /*0c70*/  ISETP.GE.OR P4, PT, R6, UR9, P4 ;  /* 0x0000000906007c0c */ /* 0x000fc8000a786670 */
[----:B------:R-:W-:-:S07]  /*0c80*/  ISETP.EQ.OR P4, PT, R5, 0x2, P4 ;  /* 0x000000020500780c */ /* 0x000fce0002782670 */
[----:B------:R-:W2:Y:S06]  /*0c90*/  @!P0 LDG.E R7, desc[UR6][R8.64+0x4] ;  /* 0x0000040608078981 */ /* 0x000eac000c1e1900 */
[----:B------:R-:W3:Y:S01]  /*0ca0*/  @!P4 LDG.E R11, desc[UR6][R8.64+0x8] ;  /* 0x00000806080bc981 */ /* 0x000ee2000c1e1900 */
[----:B--2---:R-:W-:-:S04]  /*0cb0*/  @!P0 FMNMX R0, R0, R7, !PT ;  /* 0x0000000700008209 */ /* 0x004fc80007800000 */
[----:B---3--:R-:W-:-:S07]  /*0cc0*/  @!P4 FMNMX R0, R0, R11, !PT ;  /* 0x0000000b0000c209 */ /* 0x008fce0007800000 */
.L_x_3:
[----:B------:R-:W-:Y:S05]  /*0cd0*/  @P3 BRA `(.L_x_8) ;  /* 0xfffffff400383947 */ /* 0x000fea000383ffff */
.L_x_0:
[----:B------:R-:W0:Y:S01]  /*0ce0*/  LDC.64 R4, c[0x0][0x398] ;  /* 0x0000e600ff047b82 */ /* 0x000e220000000a00 */
[----:B------:R-:W1:Y:S02]  /*0cf0*/  LDCU UR5, c[0x0][0x390] ;  /* 0x00007200ff0577ac */ /* 0x000e640008000800 */
[----:B-1----:R-:W-:-:S04]  /*0d00*/  IMAD R3, R2, UR5, R3 ;  /* 0x0000000502037c24 */ /* 0x002fc8000f8e0203 */
[----:B0-----:R-:W-:-:S05]  /*0d10*/  IMAD.WIDE R2, R3, 0x4, R4 ;  /* 0x0000000403027825 */ /* 0x001fca00078e0204 */
[----:B------:R-:W-:Y:S01]  /*0d20*/  STG.E desc[UR6][R2.64], R0 ;  /* 0x0000000002007986 */ /* 0x000fe2000c101906 */
[----:B------:R-:W-:Y:S05]  /*0d30*/  EXIT ;  /* 0x000000000000794d */ /* 0x000fea0003800000 */
.L_x_9:
[----:B------:R-:W-:-:S00]  /*0d40*/  BRA `(.L_x_9) ;  /* 0xfffffffc00fc7947 */ /* 0x000fc0000383ffff */
[----:B------:R-:W-:-:S00]  /*0d50*/  NOP ;  /* 0x0000000000007918 */ /* 0x000fc00000000000 */
        /* <DEDUP_REMOVED lines=10> */
.L_x_10:


//--------------------- .nv.shared.reserved.0     --------------------------
	.section	.nv.shared.reserved.0,"aw",@nobits
	.weak		__nv_reservedSMEM_offset_0_alias
	.size		__nv_reservedSMEM_offset_0_alias, 0, 64
	.other		__nv_reservedSMEM_offset_0_alias,@"STO_CUDA_RESERVED_SHARED STV_DEFAULT"
__nv_reservedSMEM_offset_0_alias:
	.zero		0
	.zero		64


//--------------------- .nv.constant0._Z7MaxPool6MatrixS_i --------------------------
	.section	.nv.constant0._Z7MaxPool6MatrixS_i,"a",@progbits
	.sectionflags	@""
	.align	4
.nv.constant0._Z7MaxPool6MatrixS_i:
	.zero		932


//--------------------- SYMBOLS --------------------------

	.type		.nv.reservedSmem.offset0,@object
	.size		.nv.reservedSmem.offset0,0x4
